//
// Generated by NVIDIA NVVM Compiler
//
// Compiler Build ID: CL-36424714
// Cuda compilation tools, release 13.0, V13.0.88
// Based on NVVM 20.0.0
//

.version 9.0
.target sm_100
.address_size 64

	// .globl	_Z4initPdS_dddi
.extern .shared .align 16 .b8 rod_new_s[];
.extern .shared .align 16 .b8 rod_old_s[];

.visible .entry _Z4initPdS_dddi(
	.param .u64 .ptr .align 1 _Z4initPdS_dddi_param_0,
	.param .u64 .ptr .align 1 _Z4initPdS_dddi_param_1,
	.param .f64 _Z4initPdS_dddi_param_2,
	.param .f64 _Z4initPdS_dddi_param_3,
	.param .f64 _Z4initPdS_dddi_param_4,
	.param .u32 _Z4initPdS_dddi_param_5
)
{
	.reg .pred 	%p<4>;
	.reg .b32 	%r<7>;
	.reg .b64 	%rd<9>;
	.reg .b64 	%fd<23>;

	ld.param.u64 	%rd1, [_Z4initPdS_dddi_param_0];
	ld.param.u64 	%rd2, [_Z4initPdS_dddi_param_1];
	ld.param.f64 	%fd2, [_Z4initPdS_dddi_param_2];
	ld.param.f64 	%fd3, [_Z4initPdS_dddi_param_3];
	ld.param.f64 	%fd4, [_Z4initPdS_dddi_param_4];
	ld.param.u32 	%r2, [_Z4initPdS_dddi_param_5];
	cvta.to.global.u64 	%rd3, %rd2;
	mov.u32 	%r4, %tid.x;
	mul.lo.s32 	%r5, %r4, %r4;
	cvt.rn.f64.u32 	%fd5, %r5;
	mul.f64 	%fd6, %fd3, %fd5;
	mul.f64 	%fd7, %fd3, %fd6;
	mul.f64 	%fd8, %fd4, 0d4008000000000000;
	mul.f64 	%fd9, %fd4, %fd8;
	div.rn.f64 	%fd10, %fd7, %fd9;
	mov.f64 	%fd11, 0d3FF0000000000000;
	sub.f64 	%fd12, %fd11, %fd10;
	mul.f64 	%fd13, %fd12, 0d4008000000000000;
	mul.f64 	%fd14, %fd13, 0d4010000000000000;
	mul.f64 	%fd15, %fd14, 0d400921FB54442D18;
	mul.f64 	%fd16, %fd15, 0d3E7AD7F29ABCAF48;
	mul.f64 	%fd17, %fd2, %fd16;
	cvt.rn.f64.u32 	%fd18, %r4;
	mul.f64 	%fd19, %fd17, %fd18;
	mul.f64 	%fd20, %fd3, %fd19;
	mul.f64 	%fd21, %fd4, 0d402921FB54442D18;
	mul.f64 	%fd22, %fd4, %fd21;
	div.rn.f64 	%fd1, %fd20, %fd22;
	mul.wide.u32 	%rd4, %r4, 8;
	add.s64 	%rd5, %rd3, %rd4;
	st.global.f64 	[%rd5], %fd1;
	setp.ne.s32 	%p1, %r4, 0;
	add.s32 	%r6, %r2, -1;
	setp.ne.s32 	%p2, %r4, %r6;
	and.pred  	%p3, %p1, %p2;
	@%p3 bra 	$L__BB0_2;
	cvta.to.global.u64 	%rd6, %rd1;
	add.s64 	%rd8, %rd6, %rd4;
	st.global.f64 	[%rd8], %fd1;
$L__BB0_2:
	ret;

}
	// .globl	_Z3runPdS_dli
.visible .entry _Z3runPdS_dli(
	.param .u64 .ptr .align 1 _Z3runPdS_dli_param_0,
	.param .u64 .ptr .align 1 _Z3runPdS_dli_param_1,
	.param .f64 _Z3runPdS_dli_param_2,
	.param .u64 _Z3runPdS_dli_param_3,
	.param .u32 _Z3runPdS_dli_param_4
)
{
	.reg .pred 	%p<17>;
	.reg .b32 	%r<15>;
	.reg .b64 	%rd<14>;
	.reg .b64 	%fd<75>;

	ld.param.u64 	%rd9, [_Z3runPdS_dli_param_1];
	ld.param.f64 	%fd2, [_Z3runPdS_dli_param_2];
	ld.param.u64 	%rd8, [_Z3runPdS_dli_param_3];
	ld.param.u32 	%r6, [_Z3runPdS_dli_param_4];
	cvta.to.global.u64 	%rd10, %rd9;
	mov.u32 	%r1, %tid.x;
	mul.wide.u32 	%rd11, %r1, 8;
	add.s64 	%rd1, %rd10, %rd11;
	ld.global.f64 	%fd3, [%rd1+8];
	shl.b32 	%r7, %r1, 3;
	mov.u32 	%r8, rod_new_s;
	add.s32 	%r2, %r8, %r7;
	st.shared.f64 	[%r2+8], %fd3;
	bar.sync 	0;
	setp.lt.s64 	%p1, %rd8, 1;
	@%p1 bra 	$L__BB1_26;
	add.s32 	%r3, %r1, 1;
	mov.u32 	%r10, rod_old_s;
	add.s32 	%r4, %r10, %r7;
	add.s32 	%r5, %r6, -1;
	mad.lo.s32 	%r11, %r1, %r1, %r1;
	add.s32 	%r12, %r11, %r3;
	setp.lt.u32 	%p2, %r12, 2;
	sub.s32 	%r13, -2, %r12;
	selp.b32 	%r14, %r13, -2, %p2;
	cvt.rn.f64.s32 	%fd1, %r14;
	and.b64  	%rd13, %rd8, 3;
	setp.lt.u64 	%p3, %rd8, 4;
	@%p3 bra 	$L__BB1_20;
	and.b64  	%rd12, %rd8, 9223372036854775804;
$L__BB1_3:
	setp.ne.s32 	%p4, %r1, 0;
	ld.shared.f64 	%fd4, [%r2+8];
	st.shared.f64 	[%r4+8], %fd4;
	bar.sync 	0;
	@%p4 bra 	$L__BB1_5;
	ld.shared.f64 	%fd12, [rod_old_s+16];
	ld.shared.f64 	%fd13, [rod_old_s+8];
	mul.f64 	%fd14, %fd13, 0dC010000000000000;
	fma.rn.f64 	%fd15, %fd12, 0d4000000000000000, %fd14;
	ld.shared.f64 	%fd16, [rod_new_s+8];
	fma.rn.f64 	%fd17, %fd2, %fd15, %fd16;
	st.shared.f64 	[rod_new_s+8], %fd17;
	bra.uni 	$L__BB1_7;
$L__BB1_5:
	setp.ge.s32 	%p5, %r3, %r5;
	@%p5 bra 	$L__BB1_7;
	ld.shared.f64 	%fd5, [%r4+16];
	ld.shared.f64 	%fd6, [%r4+8];
	fma.rn.f64 	%fd7, %fd6, %fd1, %fd5;
	ld.shared.f64 	%fd8, [%r4];
	add.f64 	%fd9, %fd8, %fd7;
	ld.shared.f64 	%fd10, [%r2+8];
	fma.rn.f64 	%fd11, %fd2, %fd9, %fd10;
	st.shared.f64 	[%r2+8], %fd11;
$L__BB1_7:
	setp.eq.s32 	%p6, %r1, 0;
	bar.sync 	0;
	ld.shared.f64 	%fd18, [%r2+8];
	st.shared.f64 	[%r4+8], %fd18;
	bar.sync 	0;
	@%p6 bra 	$L__BB1_10;
	setp.ge.s32 	%p7, %r3, %r5;
	@%p7 bra 	$L__BB1_11;
	ld.shared.f64 	%fd19, [%r4+16];
	ld.shared.f64 	%fd20, [%r4+8];
	fma.rn.f64 	%fd21, %fd20, %fd1, %fd19;
	ld.shared.f64 	%fd22, [%r4];
	add.f64 	%fd23, %fd22, %fd21;
	ld.shared.f64 	%fd24, [%r2+8];
	fma.rn.f64 	%fd25, %fd2, %fd23, %fd24;
	st.shared.f64 	[%r2+8], %fd25;
	bra.uni 	$L__BB1_11;
$L__BB1_10:
	ld.shared.f64 	%fd26, [rod_old_s+16];
	ld.shared.f64 	%fd27, [rod_old_s+8];
	mul.f64 	%fd28, %fd27, 0dC010000000000000;
	fma.rn.f64 	%fd29, %fd26, 0d4000000000000000, %fd28;
	ld.shared.f64 	%fd30, [rod_new_s+8];
	fma.rn.f64 	%fd31, %fd2, %fd29, %fd30;
	st.shared.f64 	[rod_new_s+8], %fd31;
$L__BB1_11:
	setp.eq.s32 	%p8, %r1, 0;
	bar.sync 	0;
	ld.shared.f64 	%fd32, [%r2+8];
	st.shared.f64 	[%r4+8], %fd32;
	bar.sync 	0;
	@%p8 bra 	$L__BB1_14;
	setp.ge.s32 	%p9, %r3, %r5;
	@%p9 bra 	$L__BB1_15;
	ld.shared.f64 	%fd33, [%r4+16];
	ld.shared.f64 	%fd34, [%r4+8];
	fma.rn.f64 	%fd35, %fd34, %fd1, %fd33;
	ld.shared.f64 	%fd36, [%r4];
	add.f64 	%fd37, %fd36, %fd35;
	ld.shared.f64 	%fd38, [%r2+8];
	fma.rn.f64 	%fd39, %fd2, %fd37, %fd38;
	st.shared.f64 	[%r2+8], %fd39;
	bra.uni 	$L__BB1_15;
$L__BB1_14:
	ld.shared.f64 	%fd40, [rod_old_s+16];
	ld.shared.f64 	%fd41, [rod_old_s+8];
	mul.f64 	%fd42, %fd41, 0dC010000000000000;
	fma.rn.f64 	%fd43, %fd40, 0d4000000000000000, %fd42;
	ld.shared.f64 	%fd44, [rod_new_s+8];
	fma.rn.f64 	%fd45, %fd2, %fd43, %fd44;
	st.shared.f64 	[rod_new_s+8], %fd45;
$L__BB1_15:
	setp.eq.s32 	%p10, %r1, 0;
	bar.sync 	0;
	ld.shared.f64 	%fd46, [%r2+8];
	st.shared.f64 	[%r4+8], %fd46;
	bar.sync 	0;
	@%p10 bra 	$L__BB1_18;
	setp.ge.s32 	%p11, %r3, %r5;
	@%p11 bra 	$L__BB1_19;
	ld.shared.f64 	%fd47, [%r4+16];
	ld.shared.f64 	%fd48, [%r4+8];
	fma.rn.f64 	%fd49, %fd48, %fd1, %fd47;
	ld.shared.f64 	%fd50, [%r4];
	add.f64 	%fd51, %fd50, %fd49;
	ld.shared.f64 	%fd52, [%r2+8];
	fma.rn.f64 	%fd53, %fd2, %fd51, %fd52;
	st.shared.f64 	[%r2+8], %fd53;
	bra.uni 	$L__BB1_19;
$L__BB1_18:
	ld.shared.f64 	%fd54, [rod_old_s+16];
	ld.shared.f64 	%fd55, [rod_old_s+8];
	mul.f64 	%fd56, %fd55, 0dC010000000000000;
	fma.rn.f64 	%fd57, %fd54, 0d4000000000000000, %fd56;
	ld.shared.f64 	%fd58, [rod_new_s+8];
	fma.rn.f64 	%fd59, %fd2, %fd57, %fd58;
	st.shared.f64 	[rod_new_s+8], %fd59;
$L__BB1_19:
	bar.sync 	0;
	add.s64 	%rd12, %rd12, -4;
	setp.ne.s64 	%p12, %rd12, 0;
	@%p12 bra 	$L__BB1_3;
$L__BB1_20:
	setp.eq.s64 	%p13, %rd13, 0;
	@%p13 bra 	$L__BB1_26;
$L__BB1_21:
	.pragma "nounroll";
	setp.eq.s32 	%p14, %r1, 0;
	ld.shared.f64 	%fd60, [%r2+8];
	st.shared.f64 	[%r4+8], %fd60;
	bar.sync 	0;
	@%p14 bra 	$L__BB1_24;
	setp.ge.s32 	%p15, %r3, %r5;
	@%p15 bra 	$L__BB1_25;
	ld.shared.f64 	%fd61, [%r4+16];
	ld.shared.f64 	%fd62, [%r4+8];
	fma.rn.f64 	%fd63, %fd62, %fd1, %fd61;
	ld.shared.f64 	%fd64, [%r4];
	add.f64 	%fd65, %fd64, %fd63;
	ld.shared.f64 	%fd66, [%r2+8];
	fma.rn.f64 	%fd67, %fd2, %fd65, %fd66;
	st.shared.f64 	[%r2+8], %fd67;
	bra.uni 	$L__BB1_25;
$L__BB1_24:
	ld.shared.f64 	%fd68, [rod_old_s+16];
	ld.shared.f64 	%fd69, [rod_old_s+8];
	mul.f64 	%fd70, %fd69, 0dC010000000000000;
	fma.rn.f64 	%fd71, %fd68, 0d4000000000000000, %fd70;
	ld.shared.f64 	%fd72, [rod_new_s+8];
	fma.rn.f64 	%fd73, %fd2, %fd71, %fd72;
	st.shared.f64 	[rod_new_s+8], %fd73;
$L__BB1_25:
	bar.sync 	0;
	add.s64 	%rd13, %rd13, -1;
	setp.ne.s64 	%p16, %rd13, 0;
	@%p16 bra 	$L__BB1_21;
$L__BB1_26:
	ld.shared.f64 	%fd74, [%r2+8];
	st.global.f64 	[%rd1+8], %fd74;
	ret;

}


// ===== COMPILED SASS (sm_100) =====

	.target	sm_100

	.elftype	@"ET_EXEC"


//--------------------- .note.nv.tkinfo           --------------------------
	.section	.note.nv.tkinfo,"",@"SHT_NOTE"
	.sectionflags	@"SHF_NOTE_NV_TKINFO"
	.tkinfo
        /*0018*/ 	.word	0x00000002
        /*0030*/ 	.string	""
        /*0030*/ 	.string	"ptxas"
        /*0030*/ 	.string	"Cuda compilation tools, release 13.0, V13.0.88"
        /*0030*/ 	.string	"Build cuda_13.0.r13.0/compiler.36424714_0"
        /*0030*/ 	.string	"-arch sm_100 -m 64 "



//--------------------- .note.nv.cuinfo           --------------------------
	.section	.note.nv.cuinfo,"",@"SHT_NOTE"
	.sectionflags	@"SHF_NOTE_NV_CUINFO"
        /*0018*/ 	.short	0x0002
        /*001a*/ 	.short	0x0064
        /*001c*/ 	.short	0x0082
	.zero		2


//--------------------- .nv.info                  --------------------------
	.section	.nv.info,"",@"SHT_CUDA_INFO"
	.align	4


	//----- nvinfo : EIATTR_REGCOUNT
	.align		4
        /*0000*/ 	.byte	0x04, 0x2f
        /*0002*/ 	.short	(.L_1 - .L_0)
	.align		4
.L_0:
        /*0004*/ 	.word	index@(_Z4initPdS_dddi)
        /*0008*/ 	.word	0x00000019


	//----- nvinfo : EIATTR_FRAME_SIZE
	.align		4
.L_1:
        /*000c*/ 	.byte	0x04, 0x11
        /*000e*/ 	.short	(.L_3 - .L_2)
	.align		4
.L_2:
        /*0010*/ 	.word	index@($__internal_0_$__cuda_sm20_div_rn_f64_full)
        /*0014*/ 	.word	0x00000000


	//----- nvinfo : EIATTR_FRAME_SIZE
	.align		4
.L_3:
        /*0018*/ 	.byte	0x04, 0x11
        /*001a*/ 	.short	(.L_5 - .L_4)
	.align		4
.L_4:
        /*001c*/ 	.word	index@(_Z4initPdS_dddi)
        /*0020*/ 	.word	0x00000000


	//----- nvinfo : EIATTR_REGCOUNT
	.align		4
.L_5:
        /*0024*/ 	.byte	0x04, 0x2f
        /*0026*/ 	.short	(.L_7 - .L_6)
	.align		4
.L_6:
        /*0028*/ 	.word	index@(_Z3runPdS_dli)
        /*002c*/ 	.word	0x00000012


	//----- nvinfo : EIATTR_FRAME_SIZE
	.align		4
.L_7:
        /*0030*/ 	.byte	0x04, 0x11
        /*0032*/ 	.short	(.L_9 - .L_8)
	.align		4
.L_8:
        /*0034*/ 	.word	index@(_Z3runPdS_dli)
        /*0038*/ 	.word	0x00000000


	//----- nvinfo : EIATTR_MIN_STACK_SIZE
	.align		4
.L_9:
        /*003c*/ 	.byte	0x04, 0x12
        /*003e*/ 	.short	(.L_11 - .L_10)
	.align		4
.L_10:
        /*0040*/ 	.word	index@(_Z3runPdS_dli)
        /*0044*/ 	.word	0x00000000


	//----- nvinfo : EIATTR_MIN_STACK_SIZE
	.align		4
.L_11:
        /*0048*/ 	.byte	0x04, 0x12
        /*004a*/ 	.short	(.L_13 - .L_12)
	.align		4
.L_12:
        /*004c*/ 	.word	index@(_Z4initPdS_dddi)
        /*0050*/ 	.word	0x00000000
.L_13:


//--------------------- .nv.compat                --------------------------
	.section	.nv.compat,"",@"SHT_CUDA_COMPAT_INFO"
	.align	4
        /*0000*/ 	.byte	0x02, 0x09, 0x00, 0x00, 0x02, 0x02, 0x01, 0x00, 0x02, 0x05, 0x05, 0x00, 0x03, 0x07, 0x01, 0x01
        /*0010*/ 	.byte	0x02, 0x03, 0x00, 0x00, 0x02, 0x06, 0x01, 0x00, 0x04, 0x0b, 0x08, 0x00, 0x01, 0x00, 0x00, 0x00
        /*0020*/ 	.byte	0x00, 0x00, 0x00, 0x00


//--------------------- .nv.info._Z3runPdS_dli    --------------------------
	.section	.nv.info._Z3runPdS_dli,"",@"SHT_CUDA_INFO"
	.sectionflags	@""
	.align	4


	//----- nvinfo : EIATTR_CUDA_API_VERSION
	.align		4
        /*0000*/ 	.byte	0x04, 0x37
        /*0002*/ 	.short	(.L_15 - .L_14)
.L_14:
        /*0004*/ 	.word	0x00000082


	//----- nvinfo : EIATTR_KPARAM_INFO
	.align		4
.L_15:
        /*0008*/ 	.byte	0x04, 0x17
        /*000a*/ 	.short	(.L_17 - .L_16)
.L_16:
        /*000c*/ 	.word	0x00000000
        /*0010*/ 	.short	0x0004
        /*0012*/ 	.short	0x0020
        /*0014*/ 	.byte	0x00, 0xf0, 0x11, 0x00


	//----- nvinfo : EIATTR_KPARAM_INFO
	.align		4
.L_17:
        /*0018*/ 	.byte	0x04, 0x17
        /*001a*/ 	.short	(.L_19 - .L_18)
.L_18:
        /*001c*/ 	.word	0x00000000
        /*0020*/ 	.short	0x0003
        /*0022*/ 	.short	0x0018
        /*0024*/ 	.byte	0x00, 0xf0, 0x21, 0x00


	//----- nvinfo : EIATTR_KPARAM_INFO
	.align		4
.L_19:
        /*0028*/ 	.byte	0x04, 0x17
        /*002a*/ 	.short	(.L_21 - .L_20)
.L_20:
        /*002c*/ 	.word	0x00000000
        /*0030*/ 	.short	0x0002
        /*0032*/ 	.short	0x0010
        /*0034*/ 	.byte	0x00, 0xf0, 0x21, 0x00


	//----- nvinfo : EIATTR_KPARAM_INFO
	.align		4
.L_21:
        /*0038*/ 	.byte	0x04, 0x17
        /*003a*/ 	.short	(.L_23 - .L_22)
.L_22:
        /*003c*/ 	.word	0x00000000
        /*0040*/ 	.short	0x0001
        /*0042*/ 	.short	0x0008
        /*0044*/ 	.byte	0x00, 0xf5, 0x21, 0x00


	//----- nvinfo : EIATTR_KPARAM_INFO
	.align		4
.L_23:
        /*0048*/ 	.byte	0x04, 0x17
        /*004a*/ 	.short	(.L_25 - .L_24)
.L_24:
        /*004c*/ 	.word	0x00000000
        /*0050*/ 	.short	0x0000
        /*0052*/ 	.short	0x0000
        /*0054*/ 	.byte	0x00, 0xf5, 0x21, 0x00


	//----- nvinfo : EIATTR_SPARSE_MMA_MASK
	.align		4
.L_25:
        /*0058*/ 	.byte	0x03, 0x50
        /*005a*/ 	.short	0x0000


	//----- nvinfo : EIATTR_MAXREG_COUNT
	.align		4
        /*005c*/ 	.byte	0x03, 0x1b
        /*005e*/ 	.short	0x00ff


	//----- nvinfo : EIATTR_NUM_BARRIERS
	.align		4
        /*0060*/ 	.byte	0x02, 0x4c
        /*0062*/ 	.byte	0x01
	.zero		1


	//----- nvinfo : EIATTR_MERCURY_ISA_VERSION
	.align		4
        /*0064*/ 	.byte	0x03, 0x5f
        /*0066*/ 	.short	0x0101


	//----- nvinfo : EIATTR_VRC_CTA_INIT_COUNT
	.align		4
        /*0068*/ 	.byte	0x02, 0x4a
	.zero		1
	.zero		1


	//----- nvinfo : EIATTR_EXIT_INSTR_OFFSETS
	.align		4
        /*006c*/ 	.byte	0x04, 0x1c
        /*006e*/ 	.short	(.L_27 - .L_26)


	//   ....[0]....
.L_26:
        /*0070*/ 	.word	0x00000b60


	//----- nvinfo : EIATTR_CRS_STACK_SIZE
	.align		4
.L_27:
        /*0074*/ 	.byte	0x04, 0x1e
        /*0076*/ 	.short	(.L_29 - .L_28)
.L_28:
        /*0078*/ 	.word	0x00000000


	//----- nvinfo : EIATTR_CBANK_PARAM_SIZE
	.align		4
.L_29:
        /*007c*/ 	.byte	0x03, 0x19
        /*007e*/ 	.short	0x0024


	//----- nvinfo : EIATTR_PARAM_CBANK
	.align		4
        /*0080*/ 	.byte	0x04, 0x0a
        /*0082*/ 	.short	(.L_31 - .L_30)
	.align		4
.L_30:
        /*0084*/ 	.word	index@(.nv.constant0._Z3runPdS_dli)
        /*0088*/ 	.short	0x0380
        /*008a*/ 	.short	0x0024


	//----- nvinfo : EIATTR_SW_WAR
	.align		4
.L_31:
        /*008c*/ 	.byte	0x04, 0x36
        /*008e*/ 	.short	(.L_33 - .L_32)
.L_32:
        /*0090*/ 	.word	0x00000008
.L_33:


//--------------------- .nv.info._Z4initPdS_dddi  --------------------------
	.section	.nv.info._Z4initPdS_dddi,"",@"SHT_CUDA_INFO"
	.sectionflags	@""
	.align	4


	//----- nvinfo : EIATTR_CUDA_API_VERSION
	.align		4
        /*0000*/ 	.byte	0x04, 0x37
        /*0002*/ 	.short	(.L_35 - .L_34)
.L_34:
        /*0004*/ 	.word	0x00000082


	//----- nvinfo : EIATTR_KPARAM_INFO
	.align		4
.L_35:
        /*0008*/ 	.byte	0x04, 0x17
        /*000a*/ 	.short	(.L_37 - .L_36)
.L_36:
        /*000c*/ 	.word	0x00000000
        /*0010*/ 	.short	0x0005
        /*0012*/ 	.short	0x0028
        /*0014*/ 	.byte	0x00, 0xf0, 0x11, 0x00


	//----- nvinfo : EIATTR_KPARAM_INFO
	.align		4
.L_37:
        /*0018*/ 	.byte	0x04, 0x17
        /*001a*/ 	.short	(.L_39 - .L_38)
.L_38:
        /*001c*/ 	.word	0x00000000
        /*0020*/ 	.short	0x0004
        /*0022*/ 	.short	0x0020
        /*0024*/ 	.byte	0x00, 0xf0, 0x21, 0x00


	//----- nvinfo : EIATTR_KPARAM_INFO
	.align		4
.L_39:
        /*0028*/ 	.byte	0x04, 0x17
        /*002a*/ 	.short	(.L_41 - .L_40)
.L_40:
        /*002c*/ 	.word	0x00000000
        /*0030*/ 	.short	0x0003
        /*0032*/ 	.short	0x0018
        /*0034*/ 	.byte	0x00, 0xf0, 0x21, 0x00


	//----- nvinfo : EIATTR_KPARAM_INFO
	.align		4
.L_41:
        /*0038*/ 	.byte	0x04, 0x17
        /*003a*/ 	.short	(.L_43 - .L_42)
.L_42:
        /*003c*/ 	.word	0x00000000
        /*0040*/ 	.short	0x0002
        /*0042*/ 	.short	0x0010
        /*0044*/ 	.byte	0x00, 0xf0, 0x21, 0x00


	//----- nvinfo : EIATTR_KPARAM_INFO
	.align		4
.L_43:
        /*0048*/ 	.byte	0x04, 0x17
        /*004a*/ 	.short	(.L_45 - .L_44)
.L_44:
        /*004c*/ 	.word	0x00000000
        /*0050*/ 	.short	0x0001
        /*0052*/ 	.short	0x0008
        /*0054*/ 	.byte	0x00, 0xf5, 0x21, 0x00


	//----- nvinfo : EIATTR_KPARAM_INFO
	.align		4
.L_45:
        /*0058*/ 	.byte	0x04, 0x17
        /*005a*/ 	.short	(.L_47 - .L_46)
.L_46:
        /*005c*/ 	.word	0x00000000
        /*0060*/ 	.short	0x0000
        /*0062*/ 	.short	0x0000
        /*0064*/ 	.byte	0x00, 0xf5, 0x21, 0x00


	//----- nvinfo : EIATTR_SPARSE_MMA_MASK
	.align		4
.L_47:
        /*0068*/ 	.byte	0x03, 0x50
        /*006a*/ 	.short	0x0000


	//----- nvinfo : EIATTR_MAXREG_COUNT
	.align		4
        /*006c*/ 	.byte	0x03, 0x1b
        /*006e*/ 	.short	0x00ff


	//----- nvinfo : EIATTR_MERCURY_ISA_VERSION
	.align		4
        /*0070*/ 	.byte	0x03, 0x5f
        /*0072*/ 	.short	0x0101


	//----- nvinfo : EIATTR_VRC_CTA_INIT_COUNT
	.align		4
        /*0074*/ 	.byte	0x02, 0x4a
	.zero		1
	.zero		1


	//----- nvinfo : EIATTR_EXIT_INSTR_OFFSETS
	.align		4
        /*0078*/ 	.byte	0x04, 0x1c
        /*007a*/ 	.short	(.L_49 - .L_48)


	//   ....[0]....
.L_48:
        /*007c*/ 	.word	0x000004b0


	//   ....[1]....
        /*0080*/ 	.word	0x000004f0


	//----- nvinfo : EIATTR_CRS_STACK_SIZE
	.align		4
.L_49:
        /*0084*/ 	.byte	0x04, 0x1e
        /*0086*/ 	.short	(.L_51 - .L_50)
.L_50:
        /*0088*/ 	.word	0x00000000


	//----- nvinfo : EIATTR_CBANK_PARAM_SIZE
	.align		4
.L_51:
        /*008c*/ 	.byte	0x03, 0x19
        /*008e*/ 	.short	0x002c


	//----- nvinfo : EIATTR_PARAM_CBANK
	.align		4
        /*0090*/ 	.byte	0x04, 0x0a
        /*0092*/ 	.short	(.L_53 - .L_52)
	.align		4
.L_52:
        /*0094*/ 	.word	index@(.nv.constant0._Z4initPdS_dddi)
        /*0098*/ 	.short	0x0380
        /*009a*/ 	.short	0x002c


	//----- nvinfo : EIATTR_SW_WAR
	.align		4
.L_53:
        /*009c*/ 	.byte	0x04, 0x36
        /*009e*/ 	.short	(.L_55 - .L_54)
.L_54:
        /*00a0*/ 	.word	0x00000008
.L_55:


//--------------------- .nv.callgraph             --------------------------
	.section	.nv.callgraph,"",@"SHT_CUDA_CALLGRAPH"
	.align	4
	.sectionentsize	8
	.align		4
        /*0000*/ 	.word	0x00000000
	.align		4
        /*0004*/ 	.word	0xffffffff
	.align		4
        /*0008*/ 	.word	0x00000000
	.align		4
        /*000c*/ 	.word	0xfffffffe
	.align		4
        /*0010*/ 	.word	0x00000000
	.align		4
        /*0014*/ 	.word	0xfffffffd
	.align		4
        /*0018*/ 	.word	0x00000000
	.align		4
        /*001c*/ 	.word	0xfffffffc


//--------------------- .text._Z3runPdS_dli       --------------------------
	.section	.text._Z3runPdS_dli,"ax",@progbits
	.align	128
        .global         _Z3runPdS_dli
        .type           _Z3runPdS_dli,@function
        .size           _Z3runPdS_dli,(.L_x_31 - _Z3runPdS_dli)
        .other          _Z3runPdS_dli,@"STO_CUDA_ENTRY STV_DEFAULT"
_Z3runPdS_dli:
.text._Z3runPdS_dli:
[----:B------:R-:W-:Y:S01]  /*0000*/  LDC R1, c[0x0][0x37c] ;  /* 0x0000df00ff017b82 */ /* 0x000fe20000000800 */
[----:B------:R-:W0:Y:S07]  /*0010*/  S2R R0, SR_TID.X ;  /* 0x0000000000007919 */ /* 0x000e2e0000002100 */
[----:B------:R-:W0:Y:S01]  /*0020*/  LDC.64 R2, c[0x0][0x388] ;  /* 0x0000e200ff027b82 */ /* 0x000e220000000a00 */
[----:B------:R-:W1:Y:S07]  /*0030*/  LDCU.64 UR10, c[0x0][0x358] ;  /* 0x00006b00ff0a77ac */ /* 0x000e6e0008000a00 */
[----:B------:R-:W2:Y:S01]  /*0040*/  S2UR UR5, SR_CgaCtaId ;  /* 0x00000000000579c3 */ /* 0x000ea20000008800 */
[----:B------:R-:W-:Y:S01]  /*0050*/  UMOV UR4, 0x400 ;  /* 0x0000040000047882 */ /* 0x000fe20000000000 */
[----:B------:R-:W3:Y:S01]  /*0060*/  LDCU.64 UR6, c[0x0][0x398] ;  /* 0x00007300ff0677ac */ /* 0x000ee20008000a00 */
[----:B0-----:R-:W-:-:S05]  /*0070*/  IMAD.WIDE.U32 R2, R0, 0x8, R2 ;  /* 0x0000000800027825 */ /* 0x001fca00078e0002 */
[----:B-1----:R-:W4:Y:S01]  /*0080*/  LDG.E.64 R4, desc[UR10][R2.64+0x8] ;  /* 0x0000080a02047981 */ /* 0x002f22000c1e1b00 */
[----:B--2---:R-:W-:Y:S02]  /*0090*/  ULEA UR4, UR5, UR4, 0x18 ;  /* 0x0000000405047291 */ /* 0x004fe4000f8ec0ff */
[----:B---3--:R-:W-:-:S04]  /*00a0*/  UISETP.GE.U32.AND UP0, UPT, UR6, 0x1, UPT ;  /* 0x000000010600788c */ /* 0x008fc8000bf06070 */
[----:B------:R-:W-:Y:S01]  /*00b0*/  LEA R6, R0, UR4, 0x3 ;  /* 0x0000000400067c11 */ /* 0x000fe2000f8e18ff */
[----:B------:R-:W-:-:S04]  /*00c0*/  UISETP.GE.AND.EX UP0, UPT, UR7, URZ, UPT, UP0 ;  /* 0x000000ff0700728c */ /* 0x000fc8000bf06300 */
[----:B----4-:R0:W-:Y:S01]  /*00d0*/  STS.64 [R6+0x8], R4 ;  /* 0x0000080406007388 */ /* 0x0101e20000000a00 */
[----:B------:R-:W-:Y:S06]  /*00e0*/  BAR.SYNC.DEFER_BLOCKING 0x0 ;  /* 0x0000000000007b1d */ /* 0x000fec0000010000 */
[----:B------:R-:W-:Y:S05]  /*00f0*/  BRA.U !UP0, `(.L_x_0) ;  /* 0x0000000908907547 */ /* 0x000fea000b800000 */
[C---:B0-----:R-:W-:Y:S01]  /*0100*/  IMAD R4, R0.reuse, R0, R0 ;  /* 0x0000000000047224 */ /* 0x041fe200078e0200 */
[----:B------:R-:W0:Y:S01]  /*0110*/  LDCU UR5, c[0x0][0x3a0] ;  /* 0x00007400ff0577ac */ /* 0x000e220008000800 */
[----:B------:R-:W-:Y:S01]  /*0120*/  VIADD R7, R0, 0x1 ;  /* 0x0000000100077836 */ /* 0x000fe20000000000 */
[----:B------:R-:W-:-:S03]  /*0130*/  UISETP.GE.U32.AND UP0, UPT, UR6, 0x4, UPT ;  /* 0x000000040600788c */ /* 0x000fc6000bf06070 */
[----:B------:R-:W-:Y:S01]  /*0140*/  IMAD.IADD R4, R7, 0x1, R4 ;  /* 0x0000000107047824 */ /* 0x000fe200078e0204 */
[----:B------:R-:W-:Y:S02]  /*0150*/  ULOP3.LUT UR12, UR6, 0x3, URZ, 0xc0, !UPT ;  /* 0x00000003060c7892 */ /* 0x000fe4000f8ec0ff */
[----:B------:R-:W-:Y:S02]  /*0160*/  UISETP.GE.U32.AND.EX UP0, UPT, UR7, URZ, UPT, UP0 ;  /* 0x000000ff0700728c */ /* 0x000fe4000bf06100 */
[C---:B------:R-:W-:Y:S01]  /*0170*/  ISETP.GE.U32.AND P0, PT, R4.reuse, 0x2, PT ;  /* 0x000000020400780c */ /* 0x040fe20003f06070 */
[----:B------:R-:W-:Y:S01]  /*0180*/  UMOV UR4, URZ ;  /* 0x000000ff00047c82 */ /* 0x000fe20008000000 */
[----:B------:R-:W-:-:S04]  /*0190*/  IADD3 R4, PT, PT, -R4, -0x2, RZ ;  /* 0xfffffffe04047810 */ /* 0x000fc80007ffe1ff */
[----:B------:R-:W-:Y:S01]  /*01a0*/  SEL R4, R4, 0xfffffffe, !P0 ;  /* 0xfffffffe04047807 */ /* 0x000fe20004000000 */
[----:B0-----:R-:W-:-:S05]  /*01b0*/  UIADD3 UR5, UPT, UPT, UR5, -0x1, URZ ;  /* 0xffffffff05057890 */ /* 0x001fca000fffe0ff */
[----:B------:R-:W0:Y:S01]  /*01c0*/  I2F.F64 R4, R4 ;  /* 0x0000000400047312 */ /* 0x000e220000201c00 */
[----:B------:R-:W-:Y:S06]  /*01d0*/  BRA.U !UP0, `(.L_x_1) ;  /* 0x0000000508c87547 */ /* 0x000fec000b800000 */
[----:B------:R-:W1:Y:S01]  /*01e0*/  LDCU.64 UR14, c[0x0][0x390] ;  /* 0x00007200ff0e77ac */ /* 0x000e620008000a00 */
[----:B------:R-:W-:Y:S02]  /*01f0*/  ULOP3.LUT UR6, UR6, 0xfffffffc, URZ, 0xc0, !UPT ;  /* 0xfffffffc06067892 */ /* 0x000fe4000f8ec0ff */
[----:B------:R-:W-:-:S12]  /*0200*/  ULOP3.LUT UR7, UR7, 0x7fffffff, URZ, 0xc0, !UPT ;  /* 0x7fffffff07077892 */ /* 0x000fd8000f8ec0ff */
.L_x_14:
[----:B-123--:R-:W2:Y:S01]  /*0210*/  LDS.64 R8, [R6+0x8] ;  /* 0x0000080006087984 */ /* 0x00eea20000000a00 */
[----:B------:R-:W-:Y:S01]  /*0220*/  ISETP.NE.AND P0, PT, R0, RZ, PT ;  /* 0x000000ff0000720c */ /* 0x000fe20003f05270 */
[----:B------:R-:W-:Y:S01]  /*0230*/  UIADD3 UR6, UP0, UPT, UR6, -0x4, URZ ;  /* 0xfffffffc06067890 */ /* 0x000fe2000ff1e0ff */
[----:B------:R-:W-:Y:S03]  /*0240*/  BSSY.RECONVERGENT B0, `(.L_x_2) ;  /* 0x000001a000007945 */ /* 0x000fe60003800200 */
[----:B------:R-:W-:Y:S02]  /*0250*/  UIADD3.X UR7, UPT, UPT, UR7, -0x1, URZ, UP0, !UPT ;  /* 0xffffffff07077890 */ /* 0x000fe400087fe4ff */
[----:B------:R-:W-:-:S04]  /*0260*/  UISETP.NE.U32.AND UP0, UPT, UR6, URZ, UPT ;  /* 0x000000ff0600728c */ /* 0x000fc8000bf05070 */
[----:B------:R-:W-:Y:S01]  /*0270*/  UISETP.NE.AND.EX UP0, UPT, UR7, URZ, UPT, UP0 ;  /* 0x000000ff0700728c */ /* 0x000fe2000bf05300 */
[----:B--2---:R2:W-:Y:S01]  /*0280*/  STS.64 [R6+0x8], R8 ;  /* 0x0000080806007388 */ /* 0x0045e20000000a00 */
[----:B------:R-:W-:Y:S06]  /*0290*/  BAR.SYNC.DEFER_BLOCKING 0x0 ;  /* 0x0000000000007b1d */ /* 0x000fec0000010000 */
[----:B------:R-:W-:Y:S05]  /*02a0*/  @P0 BRA `(.L_x_3) ;  /* 0x0000000000280947 */ /* 0x000fea0003800000 */
[----:B------:R-:W3:Y:S01]  /*02b0*/  S2UR UR9, SR_CgaCtaId ;  /* 0x00000000000979c3 */ /* 0x000ee20000008800 */
[----:B------:R-:W-:Y:S02]  /*02c0*/  UMOV UR8, 0x400 ;  /* 0x0000040000087882 */ /* 0x000fe40000000000 */
[----:B---3--:R-:W-:-:S09]  /*02d0*/  ULEA UR8, UR9, UR8, 0x18 ;  /* 0x0000000809087291 */ /* 0x008fd2000f8ec0ff */
[----:B------:R-:W3:Y:S04]  /*02e0*/  LDS.64 R10, [UR8+0x8] ;  /* 0x00000808ff0a7984 */ /* 0x000ee80008000a00 */
[----:B--2---:R-:W2:Y:S01]  /*02f0*/  LDS.64 R8, [UR8+0x10] ;  /* 0x00001008ff087984 */ /* 0x004ea20008000a00 */
[----:B---3--:R-:W-:-:S08]  /*0300*/  DMUL R12, R10, -4 ;  /* 0xc01000000a0c7828 */ /* 0x008fd00000000000 */
[----:B--2---:R-:W-:-:S08]  /*0310*/  DFMA R8, R8, 2, R12 ;  /* 0x400000000808782b */ /* 0x004fd0000000000c */
[----:B-1----:R-:W-:-:S07]  /*0320*/  DFMA R8, R8, UR14, R10 ;  /* 0x0000000e08087c2b */ /* 0x002fce000800000a */
[----:B------:R1:W-:Y:S01]  /*0330*/  STS.64 [UR8+0x8], R8 ;  /* 0x00000808ff007988 */ /* 0x0003e20008000a08 */
[----:B------:R-:W-:Y:S05]  /*0340*/  BRA `(.L_x_4) ;  /* 0x0000000000247947 */ /* 0x000fea0003800000 */
.L_x_3:
[----:B------:R-:W-:-:S13]  /*0350*/  ISETP.GE.AND P0, PT, R7, UR5, PT ;  /* 0x0000000507007c0c */ /* 0x000fda000bf06270 */
[----:B--2---:R-:W-:Y:S01]  /*0360*/  @!P0 LDS.64 R8, [R6+0x10] ;  /* 0x0000100006088984 */ /* 0x004fe20000000a00 */
[----:B------:R-:W2:Y:S03]  /*0370*/  @!P0 LDC.64 R14, c[0x0][0x390] ;  /* 0x0000e400ff0e8b82 */ /* 0x000ea60000000a00 */
[----:B------:R-:W0:Y:S04]  /*0380*/  @!P0 LDS.64 R10, [R6+0x8] ;  /* 0x00000800060a8984 */ /* 0x000e280000000a00 */
[----:B------:R-:W3:Y:S01]  /*0390*/  @!P0 LDS.64 R12, [R6] ;  /* 0x00000000060c8984 */ /* 0x000ee20000000a00 */
[----:B0-----:R-:W-:-:S08]  /*03a0*/  @!P0 DFMA R8, R4, R10, R8 ;  /* 0x0000000a0408822b */ /* 0x001fd00000000008 */
[----:B---3--:R-:W-:-:S08]  /*03b0*/  @!P0 DADD R8, R8, R12 ;  /* 0x0000000008088229 */ /* 0x008fd0000000000c */
[----:B--2---:R-:W-:-:S07]  /*03c0*/  @!P0 DFMA R8, R8, R14, R10 ;  /* 0x0000000e0808822b */ /* 0x004fce000000000a */
[----:B------:R2:W-:Y:S04]  /*03d0*/  @!P0 STS.64 [R6+0x8], R8 ;  /* 0x0000080806008388 */ /* 0x0005e80000000a00 */
.L_x_4:
[----:B-1----:R-:W-:Y:S05]  /*03e0*/  BSYNC.RECONVERGENT B0 ;  /* 0x0000000000007941 */ /* 0x002fea0003800200 */
.L_x_2:
[----:B------:R-:W-:Y:S01]  /*03f0*/  BAR.SYNC.DEFER_BLOCKING 0x0 ;  /* 0x0000000000007b1d */ /* 0x000fe20000010000 */
[----:B------:R-:W-:-:S05]  /*0400*/  ISETP.NE.AND P0, PT, R0, RZ, PT ;  /* 0x000000ff0000720c */ /* 0x000fca0003f05270 */
[----:B------:R-:W-:Y:S01]  /*0410*/  BSSY.RECONVERGENT B0, `(.L_x_5) ;  /* 0x0000018000007945 */ /* 0x000fe20003800200 */
[----:B--2---:R-:W1:Y:S04]  /*0420*/  LDS.64 R8, [R6+0x8] ;  /* 0x0000080006087984 */ /* 0x004e680000000a00 */
[----:B-1----:R1:W-:Y:S01]  /*0430*/  STS.64 [R6+0x8], R8 ;  /* 0x0000080806007388 */ /* 0x0023e20000000a00 */
[----:B------:R-:W-:Y:S06]  /*0440*/  BAR.SYNC.DEFER_BLOCKING 0x0 ;  /* 0x0000000000007b1d */ /* 0x000fec0000010000 */
[----:B------:R-:W-:Y:S05]  /*0450*/  @!P0 BRA `(.L_x_6) ;  /* 0x0000000000288947 */ /* 0x000fea0003800000 */
[----:B------:R-:W-:-:S13]  /*0460*/  ISETP.GE.AND P1, PT, R7, UR5, PT ;  /* 0x0000000507007c0c */ /* 0x000fda000bf26270 */
[----:B------:R-:W-:Y:S05]  /*0470*/  @P1 BRA `(.L_x_7) ;  /* 0x0000000000441947 */ /* 0x000fea0003800000 */
[----:B-1----:R-:W-:Y:S04]  /*0480*/  LDS.64 R8, [R6+0x10] ;  /* 0x0000100006087984 */ /* 0x002fe80000000a00 */
[----:B------:R-:W0:Y:S04]  /*0490*/  LDS.64 R10, [R6+0x8] ;  /* 0x00000800060a7984 */ /* 0x000e280000000a00 */
[----:B------:R-:W1:Y:S01]  /*04a0*/  LDS.64 R12, [R6] ;  /* 0x00000000060c7984 */ /* 0x000e620000000a00 */
[----:B0-----:R-:W-:-:S08]  /*04b0*/  DFMA R8, R4, R10, R8 ;  /* 0x0000000a0408722b */ /* 0x001fd00000000008 */
[----:B-1----:R-:W-:-:S08]  /*04c0*/  DADD R8, R8, R12 ;  /* 0x0000000008087229 */ /* 0x002fd0000000000c */
[----:B------:R-:W-:-:S07]  /*04d0*/  DFMA R8, R8, UR14, R10 ;  /* 0x0000000e08087c2b */ /* 0x000fce000800000a */
[----:B------:R2:W-:Y:S01]  /*04e0*/  STS.64 [R6+0x8], R8 ;  /* 0x0000080806007388 */ /* 0x0005e20000000a00 */
[----:B------:R-:W-:Y:S05]  /*04f0*/  BRA `(.L_x_7) ;  /* 0x0000000000247947 */ /* 0x000fea0003800000 */
.L_x_6:
[----:B------:R-:W2:Y:S01]  /*0500*/  S2UR UR9, SR_CgaCtaId ;  /* 0x00000000000979c3 */ /* 0x000ea20000008800 */
[----:B------:R-:W-:Y:S02]  /*0510*/  UMOV UR8, 0x400 ;  /* 0x0000040000087882 */ /* 0x000fe40000000000 */
[----:B--2---:R-:W-:-:S09]  /*0520*/  ULEA UR8, UR9, UR8, 0x18 ;  /* 0x0000000809087291 */ /* 0x004fd2000f8ec0ff */
[----:B------:R-:W2:Y:S04]  /*0530*/  LDS.64 R10, [UR8+0x8] ;  /* 0x00000808ff0a7984 */ /* 0x000ea80008000a00 */
[----:B-1----:R-:W1:Y:S01]  /*0540*/  LDS.64 R8, [UR8+0x10] ;  /* 0x00001008ff087984 */ /* 0x002e620008000a00 */
[----:B--2---:R-:W-:-:S08]  /*0550*/  DMUL R12, R10, -4 ;  /* 0xc01000000a0c7828 */ /* 0x004fd00000000000 */
[----:B-1----:R-:W-:-:S08]  /*0560*/  DFMA R8, R8, 2, R12 ;  /* 0x400000000808782b */ /* 0x002fd0000000000c */
[----:B------:R-:W-:-:S07]  /*0570*/  DFMA R8, R8, UR14, R10 ;  /* 0x0000000e08087c2b */ /* 0x000fce000800000a */
[----:B------:R1:W-:Y:S04]  /*0580*/  STS.64 [UR8+0x8], R8 ;  /* 0x00000808ff007988 */ /* 0x0003e80008000a08 */
.L_x_7:
[----:B------:R-:W-:Y:S05]  /*0590*/  BSYNC.RECONVERGENT B0 ;  /* 0x0000000000007941 */ /* 0x000fea0003800200 */
.L_x_5:
[----:B------:R-:W-:Y:S06]  /*05a0*/  BAR.SYNC.DEFER_BLOCKING 0x0 ;  /* 0x0000000000007b1d */ /* 0x000fec0000010000 */
[----:B------:R-:W-:Y:S01]  /*05b0*/  BSSY.RECONVERGENT B0, `(.L_x_8) ;  /* 0x0000018000007945 */ /* 0x000fe20003800200 */
[----:B-12---:R-:W1:Y:S04]  /*05c0*/  LDS.64 R8, [R6+0x8] ;  /* 0x0000080006087984 */ /* 0x006e680000000a00 */
        /* <DEDUP_REMOVED lines=13> */
.L_x_9:
        /* <DEDUP_REMOVED lines=9> */
.L_x_10:
[----:B------:R-:W-:Y:S05]  /*0730*/  BSYNC.RECONVERGENT B0 ;  /* 0x0000000000007941 */ /* 0x000fea0003800200 */
.L_x_8:
        /* <DEDUP_REMOVED lines=16> */
.L_x_12:
        /* <DEDUP_REMOVED lines=9> */
.L_x_13:
[----:B------:R-:W-:Y:S05]  /*08d0*/  BSYNC.RECONVERGENT B0 ;  /* 0x0000000000007941 */ /* 0x000fea0003800200 */
.L_x_11:
[----:B------:R-:W-:Y:S06]  /*08e0*/  BAR.SYNC.DEFER_BLOCKING 0x0 ;  /* 0x0000000000007b1d */ /* 0x000fec0000010000 */
[----:B------:R-:W-:Y:S05]  /*08f0*/  BRA.U UP0, `(.L_x_14) ;  /* 0xfffffff900447547 */ /* 0x000fea000b83ffff */
.L_x_1:
[----:B------:R-:W-:-:S04]  /*0900*/  UISETP.NE.U32.AND UP0, UPT, UR12, URZ, UPT ;  /* 0x000000ff0c00728c */ /* 0x000fc8000bf05070 */
[----:B------:R-:W-:-:S09]  /*0910*/  UISETP.NE.AND.EX UP0, UPT, UR4, URZ, UPT, UP0 ;  /* 0x000000ff0400728c */ /* 0x000fd2000bf05300 */
[----:B------:R-:W-:Y:S05]  /*0920*/  BRA.U !UP0, `(.L_x_0) ;  /* 0x0000000108847547 */ /* 0x000fea000b800000 */
[----:B------:R-:W-:Y:S01]  /*0930*/  ISETP.NE.AND P1, PT, R0, RZ, PT ;  /* 0x000000ff0000720c */ /* 0x000fe20003f25270 */
[----:B------:R-:W4:-:S12]  /*0940*/  LDCU.64 UR8, c[0x0][0x390] ;  /* 0x00007200ff0877ac */ /* 0x000f180008000a00 */
.L_x_18:
[----:B-123--:R-:W1:Y:S01]  /*0950*/  LDS.64 R8, [R6+0x8] ;  /* 0x0000080006087984 */ /* 0x00ee620000000a00 */
[----:B------:R-:W-:Y:S01]  /*0960*/  UIADD3 UR12, UP0, UPT, UR12, -0x1, URZ ;  /* 0xffffffff0c0c7890 */ /* 0x000fe2000ff1e0ff */
[----:B------:R-:W-:Y:S03]  /*0970*/  BSSY.RECONVERGENT B0, `(.L_x_15) ;  /* 0x000001a000007945 */ /* 0x000fe60003800200 */
[----:B------:R-:W-:Y:S02]  /*0980*/  UIADD3.X UR4, UPT, UPT, UR4, -0x1, URZ, UP0, !UPT ;  /* 0xffffffff04047890 */ /* 0x000fe400087fe4ff */
[----:B------:R-:W-:-:S04]  /*0990*/  UISETP.NE.U32.AND UP0, UPT, UR12, URZ, UPT ;  /* 0x000000ff0c00728c */ /* 0x000fc8000bf05070 */
[----:B------:R-:W-:Y:S01]  /*09a0*/  UISETP.NE.AND.EX UP0, UPT, UR4, URZ, UPT, UP0 ;  /* 0x000000ff0400728c */ /* 0x000fe2000bf05300 */
        /* <DEDUP_REMOVED lines=10> */
[----:B----4-:R-:W-:-:S07]  /*0a50*/  DFMA R8, R8, UR8, R10 ;  /* 0x0000000808087c2b */ /* 0x010fce000800000a */
[----:B------:R2:W-:Y:S01]  /*0a60*/  STS.64 [R6+0x8], R8 ;  /* 0x0000080806007388 */ /* 0x0005e20000000a00 */
[----:B------:R-:W-:Y:S05]  /*0a70*/  BRA `(.L_x_17) ;  /* 0x0000000000247947 */ /* 0x000fea0003800000 */
.L_x_16:
[----:B------:R-:W2:Y:S01]  /*0a80*/  S2UR UR7, SR_CgaCtaId ;  /* 0x00000000000779c3 */ /* 0x000ea20000008800 */
[----:B------:R-:W-:Y:S02]  /*0a90*/  UMOV UR6, 0x400 ;  /* 0x0000040000067882 */ /* 0x000fe40000000000 */
[----:B--2---:R-:W-:-:S09]  /*0aa0*/  ULEA UR6, UR7, UR6, 0x18 ;  /* 0x0000000607067291 */ /* 0x004fd2000f8ec0ff */
[----:B------:R-:W2:Y:S04]  /*0ab0*/  LDS.64 R10, [UR6+0x8] ;  /* 0x00000806ff0a7984 */ /* 0x000ea80008000a00 */
[----:B-1----:R-:W1:Y:S01]  /*0ac0*/  LDS.64 R8, [UR6+0x10] ;  /* 0x00001006ff087984 */ /* 0x002e620008000a00 */
[----:B--2---:R-:W-:-:S08]  /*0ad0*/  DMUL R12, R10, -4 ;  /* 0xc01000000a0c7828 */ /* 0x004fd00000000000 */
[----:B-1----:R-:W-:-:S08]  /*0ae0*/  DFMA R8, R8, 2, R12 ;  /* 0x400000000808782b */ /* 0x002fd0000000000c */
[----:B----4-:R-:W-:-:S07]  /*0af0*/  DFMA R8, R8, UR8, R10 ;  /* 0x0000000808087c2b */ /* 0x010fce000800000a */
[----:B------:R3:W-:Y:S04]  /*0b00*/  STS.64 [UR6+0x8], R8 ;  /* 0x00000808ff007988 */ /* 0x0007e80008000a06 */
.L_x_17:
[----:B----4-:R-:W-:Y:S05]  /*0b10*/  BSYNC.RECONVERGENT B0 ;  /* 0x0000000000007941 */ /* 0x010fea0003800200 */
.L_x_15:
[----:B------:R-:W-:Y:S06]  /*0b20*/  BAR.SYNC.DEFER_BLOCKING 0x0 ;  /* 0x0000000000007b1d */ /* 0x000fec0000010000 */
[----:B------:R-:W-:Y:S05]  /*0b30*/  BRA.U UP0, `(.L_x_18) ;  /* 0xfffffffd00847547 */ /* 0x000fea000b83ffff */
.L_x_0:
[----:B012---:R-:W0:Y:S04]  /*0b40*/  LDS.64 R6, [R6+0x8] ;  /* 0x0000080006067984 */ /* 0x007e280000000a00 */
[----:B0-----:R-:W-:Y:S01]  /*0b50*/  STG.E.64 desc[UR10][R2.64+0x8], R6 ;  /* 0x0000080602007986 */ /* 0x001fe2000c101b0a */
[----:B------:R-:W-:Y:S05]  /*0b60*/  EXIT ;  /* 0x000000000000794d */ /* 0x000fea0003800000 */
.L_x_19:
[----:B------:R-:W-:-:S00]  /*0b70*/  BRA `(.L_x_19) ;  /* 0xfffffffc00fc7947 */ /* 0x000fc0000383ffff */
[----:B------:R-:W-:-:S00]  /*0b80*/  NOP ;  /* 0x0000000000007918 */ /* 0x000fc00000000000 */
[----:B------:R-:W-:-:S00]  /*0b90*/  NOP ;  /* 0x0000000000007918 */ /* 0x000fc00000000000 */
[----:B------:R-:W-:-:S00]  /*0ba0*/  NOP ;  /* 0x0000000000007918 */ /* 0x000fc00000000000 */
[----:B------:R-:W-:-:S00]  /*0bb0*/  NOP ;  /* 0x0000000000007918 */ /* 0x000fc00000000000 */
[----:B------:R-:W-:-:S00]  /*0bc0*/  NOP ;  /* 0x0000000000007918 */ /* 0x000fc00000000000 */
[----:B------:R-:W-:-:S00]  /*0bd0*/  NOP ;  /* 0x0000000000007918 */ /* 0x000fc00000000000 */
[----:B------:R-:W-:-:S00]  /*0be0*/  NOP ;  /* 0x0000000000007918 */ /* 0x000fc00000000000 */
[----:B------:R-:W-:-:S00]  /*0bf0*/  NOP ;  /* 0x0000000000007918 */ /* 0x000fc00000000000 */
.L_x_31:


//--------------------- .text._Z4initPdS_dddi     --------------------------
	.section	.text._Z4initPdS_dddi,"ax",@progbits
	.align	128
        .global         _Z4initPdS_dddi
        .type           _Z4initPdS_dddi,@function
        .size           _Z4initPdS_dddi,(.L_x_30 - _Z4initPdS_dddi)
        .other          _Z4initPdS_dddi,@"STO_CUDA_ENTRY STV_DEFAULT"
_Z4initPdS_dddi:
.text._Z4initPdS_dddi:
[----:B------:R-:W-:Y:S08]  /*0000*/  LDC R1, c[0x0][0x37c] ;  /* 0x0000df00ff017b82 */ /* 0x000ff00000000800 */
[----:B------:R-:W0:Y:S01]  /*0010*/  LDC.64 R2, c[0x0][0x3a0] ;  /* 0x0000e800ff027b82 */ /* 0x000e220000000a00 */
[----:B------:R-:W1:Y:S01]  /*0020*/  S2R R0, SR_TID.X ;  /* 0x0000000000007919 */ /* 0x000e620000002100 */
[----:B------:R-:W-:Y:S01]  /*0030*/  IMAD.MOV.U32 R6, RZ, RZ, 0x1 ;  /* 0x00000001ff067424 */ /* 0x000fe200078e00ff */
[----:B------:R-:W2:Y:S01]  /*0040*/  LDCU.64 UR4, c[0x0][0x398] ;  /* 0x00007300ff0477ac */ /* 0x000ea20008000a00 */
[----:B------:R-:W-:Y:S01]  /*0050*/  BSSY.RECONVERGENT B0, `(.L_x_20) ;  /* 0x0000016000007945 */ /* 0x000fe20003800200 */
[----:B0-----:R-:W-:-:S08]  /*0060*/  DMUL R4, R2, 3 ;  /* 0x4008000002047828 */ /* 0x001fd00000000000 */
[----:B------:R-:W-:Y:S01]  /*0070*/  DMUL R4, R4, R2 ;  /* 0x0000000204047228 */ /* 0x000fe20000000000 */
[----:B-1----:R-:W-:-:S04]  /*0080*/  IMAD R12, R0, R0, RZ ;  /* 0x00000000000c7224 */ /* 0x002fc800078e02ff */
[----:B------:R-:W2:Y:S08]  /*0090*/  I2F.F64.U32 R2, R12 ;  /* 0x0000000c00027312 */ /* 0x000eb00000201800 */
[----:B------:R-:W0:Y:S01]  /*00a0*/  MUFU.RCP64H R7, R5 ;  /* 0x0000000500077308 */ /* 0x000e220000001800 */
[----:B--2---:R-:W-:Y:S02]  /*00b0*/  DMUL R2, R2, UR4 ;  /* 0x0000000402027c28 */ /* 0x004fe40008000000 */
[----:B0-----:R-:W-:-:S08]  /*00c0*/  DFMA R8, -R4, R6, 1 ;  /* 0x3ff000000408742b */ /* 0x001fd00000000106 */
[----:B------:R-:W-:-:S08]  /*00d0*/  DFMA R8, R8, R8, R8 ;  /* 0x000000080808722b */ /* 0x000fd00000000008 */
[----:B------:R-:W-:Y:S02]  /*00e0*/  DFMA R8, R6, R8, R6 ;  /* 0x000000080608722b */ /* 0x000fe40000000006 */
[----:B------:R-:W-:-:S06]  /*00f0*/  DMUL R6, R2, UR4 ;  /* 0x0000000402067c28 */ /* 0x000fcc0008000000 */
[----:B------:R-:W-:-:S04]  /*0100*/  DFMA R10, -R4, R8, 1 ;  /* 0x3ff00000040a742b */ /* 0x000fc80000000108 */
[----:B------:R-:W-:-:S04]  /*0110*/  FSETP.GEU.AND P1, PT, |R7|, 6.5827683646048100446e-37, PT ;  /* 0x036000000700780b */ /* 0x000fc80003f2e200 */
[----:B------:R-:W-:-:S08]  /*0120*/  DFMA R10, R8, R10, R8 ;  /* 0x0000000a080a722b */ /* 0x000fd00000000008 */
[----:B------:R-:W-:-:S08]  /*0130*/  DMUL R2, R6, R10 ;  /* 0x0000000a06027228 */ /* 0x000fd00000000000 */
[----:B------:R-:W-:-:S08]  /*0140*/  DFMA R8, -R4, R2, R6 ;  /* 0x000000020408722b */ /* 0x000fd00000000106 */
[----:B------:R-:W-:-:S10]  /*0150*/  DFMA R2, R10, R8, R2 ;  /* 0x000000080a02722b */ /* 0x000fd40000000002 */
[----:B------:R-:W-:-:S05]  /*0160*/  FFMA R8, RZ, R5, R3 ;  /* 0x00000005ff087223 */ /* 0x000fca0000000003 */
[----:B------:R-:W-:-:S13]  /*0170*/  FSETP.GT.AND P0, PT, |R8|, 1.469367938527859385e-39, PT ;  /* 0x001000000800780b */ /* 0x000fda0003f04200 */
[----:B------:R-:W-:Y:S05]  /*0180*/  @P0 BRA P1, `(.L_x_21) ;  /* 0x0000000000080947 */ /* 0x000fea0000800000 */
[----:B------:R-:W-:-:S07]  /*0190*/  MOV R10, 0x1b0 ;  /* 0x000001b0000a7802 */ /* 0x000fce0000000f00 */
[----:B------:R-:W-:Y:S05]  /*01a0*/  CALL.REL.NOINC `($__internal_0_$__cuda_sm20_div_rn_f64_full) ;  /* 0x0000000000d47944 */ /* 0x000fea0003c00000 */
.L_x_21:
[----:B------:R-:W-:Y:S05]  /*01b0*/  BSYNC.RECONVERGENT B0 ;  /* 0x0000000000007941 */ /* 0x000fea0003800200 */
.L_x_20:
[----:B------:R-:W0:Y:S01]  /*01c0*/  LDCU.64 UR4, c[0x0][0x3a0] ;  /* 0x00007400ff0477ac */ /* 0x000e220008000a00 */
[----:B------:R-:W-:Y:S01]  /*01d0*/  IMAD.MOV.U32 R4, RZ, RZ, 0x54442d18 ;  /* 0x54442d18ff047424 */ /* 0x000fe200078e00ff */
[----:B------:R-:W-:Y:S01]  /*01e0*/  DADD R2, -R2, 1 ;  /* 0x3ff0000002027429 */ /* 0x000fe20000000100 */
[----:B------:R-:W-:Y:S01]  /*01f0*/  IMAD.MOV.U32 R5, RZ, RZ, 0x402921fb ;  /* 0x402921fbff057424 */ /* 0x000fe200078e00ff */
[----:B------:R-:W1:Y:S01]  /*0200*/  LDCU.128 UR8, c[0x0][0x390] ;  /* 0x00007200ff0877ac */ /* 0x000e620008000c00 */
[----:B------:R-:W-:Y:S01]  /*0210*/  IMAD.MOV.U32 R8, RZ, RZ, 0x1 ;  /* 0x00000001ff087424 */ /* 0x000fe200078e00ff */
[----:B------:R-:W2:Y:S01]  /*0220*/  I2F.F64.U32 R6, R0 ;  /* 0x0000000000067312 */ /* 0x000ea20000201800 */
[----:B------:R-:W-:Y:S01]  /*0230*/  BSSY.RECONVERGENT B0, `(.L_x_22) ;  /* 0x0000020000007945 */ /* 0x000fe20003800200 */
[----:B------:R-:W3:Y:S02]  /*0240*/  LDCU.64 UR6, c[0x0][0x358] ;  /* 0x00006b00ff0677ac */ /* 0x000ee40008000a00 */
[----:B------:R-:W-:-:S02]  /*0250*/  DMUL R2, R2, 3 ;  /* 0x4008000002027828 */ /* 0x000fc40000000000 */
[----:B0-----:R-:W-:-:S06]  /*0260*/  DMUL R4, R4, UR4 ;  /* 0x0000000404047c28 */ /* 0x001fcc0008000000 */
[----:B------:R-:W-:Y:S02]  /*0270*/  DMUL R2, R2, 4 ;  /* 0x4010000002027828 */ /* 0x000fe40000000000 */
[----:B------:R-:W-:Y:S01]  /*0280*/  DMUL R4, R4, UR4 ;  /* 0x0000000404047c28 */ /* 0x000fe20008000000 */
[----:B------:R-:W-:Y:S01]  /*0290*/  UMOV UR4, 0x54442d18 ;  /* 0x54442d1800047882 */ /* 0x000fe20000000000 */
[----:B------:R-:W-:-:S04]  /*02a0*/  UMOV UR5, 0x400921fb ;  /* 0x400921fb00057882 */ /* 0x000fc80000000000 */
[----:B------:R-:W-:Y:S01]  /*02b0*/  DMUL R2, R2, UR4 ;  /* 0x0000000402027c28 */ /* 0x000fe20008000000 */
[----:B------:R-:W-:Y:S01]  /*02c0*/  UMOV UR4, 0x9abcaf48 ;  /* 0x9abcaf4800047882 */ /* 0x000fe20000000000 */
[----:B------:R-:W0:Y:S01]  /*02d0*/  MUFU.RCP64H R9, R5 ;  /* 0x0000000500097308 */ /* 0x000e220000001800 */
[----:B------:R-:W-:-:S05]  /*02e0*/  UMOV UR5, 0x3e7ad7f2 ;  /* 0x3e7ad7f200057882 */ /* 0x000fca0000000000 */
[----:B------:R-:W-:-:S08]  /*02f0*/  DMUL R2, R2, UR4 ;  /* 0x0000000402027c28 */ /* 0x000fd00008000000 */
[----:B-1----:R-:W-:Y:S02]  /*0300*/  DMUL R2, R2, UR8 ;  /* 0x0000000802027c28 */ /* 0x002fe40008000000 */
[----:B0-----:R-:W-:-:S06]  /*0310*/  DFMA R10, -R4, R8, 1 ;  /* 0x3ff00000040a742b */ /* 0x001fcc0000000108 */
[----:B--2---:R-:W-:Y:S02]  /*0320*/  DMUL R2, R2, R6 ;  /* 0x0000000602027228 */ /* 0x004fe40000000000 */
[----:B------:R-:W-:-:S06]  /*0330*/  DFMA R10, R10, R10, R10 ;  /* 0x0000000a0a0a722b */ /* 0x000fcc000000000a */
[----:B------:R-:W-:Y:S02]  /*0340*/  DMUL R12, R2, UR10 ;  /* 0x0000000a020c7c28 */ /* 0x000fe40008000000 */
[----:B------:R-:W-:-:S08]  /*0350*/  DFMA R10, R8, R10, R8 ;  /* 0x0000000a080a722b */ /* 0x000fd00000000008 */
[----:B------:R-:W-:Y:S01]  /*0360*/  FSETP.GEU.AND P1, PT, |R13|, 6.5827683646048100446e-37, PT ;  /* 0x036000000d00780b */ /* 0x000fe20003f2e200 */
[----:B------:R-:W-:-:S08]  /*0370*/  DFMA R6, -R4, R10, 1 ;  /* 0x3ff000000406742b */ /* 0x000fd0000000010a */
[----:B------:R-:W-:-:S08]  /*0380*/  DFMA R6, R10, R6, R10 ;  /* 0x000000060a06722b */ /* 0x000fd0000000000a */
[----:B------:R-:W-:-:S08]  /*0390*/  DMUL R2, R12, R6 ;  /* 0x000000060c027228 */ /* 0x000fd00000000000 */
[----:B------:R-:W-:-:S08]  /*03a0*/  DFMA R8, -R4, R2, R12 ;  /* 0x000000020408722b */ /* 0x000fd0000000010c */
[----:B------:R-:W-:-:S10]  /*03b0*/  DFMA R2, R6, R8, R2 ;  /* 0x000000080602722b */ /* 0x000fd40000000002 */
[----:B------:R-:W-:-:S05]  /*03c0*/  FFMA R6, RZ, R5, R3 ;  /* 0x00000005ff067223 */ /* 0x000fca0000000003 */
[----:B------:R-:W-:-:S13]  /*03d0*/  FSETP.GT.AND P0, PT, |R6|, 1.469367938527859385e-39, PT ;  /* 0x001000000600780b */ /* 0x000fda0003f04200 */
[----:B---3--:R-:W-:Y:S05]  /*03e0*/  @P0 BRA P1, `(.L_x_23) ;  /* 0x0000000000100947 */ /* 0x008fea0000800000 */
[----:B------:R-:W-:Y:S01]  /*03f0*/  IMAD.MOV.U32 R6, RZ, RZ, R12 ;  /* 0x000000ffff067224 */ /* 0x000fe200078e000c */
[----:B------:R-:W-:Y:S01]  /*0400*/  MOV R10, 0x430 ;  /* 0x00000430000a7802 */ /* 0x000fe20000000f00 */
[----:B------:R-:W-:-:S07]  /*0410*/  IMAD.MOV.U32 R7, RZ, RZ, R13 ;  /* 0x000000ffff077224 */ /* 0x000fce00078e000d */
[----:B------:R-:W-:Y:S05]  /*0420*/  CALL.REL.NOINC `($__internal_0_$__cuda_sm20_div_rn_f64_full) ;  /* 0x0000000000347944 */ /* 0x000fea0003c00000 */
.L_x_23:
[----:B------:R-:W-:Y:S05]  /*0430*/  BSYNC.RECONVERGENT B0 ;  /* 0x0000000000007941 */ /* 0x000fea0003800200 */
.L_x_22:
[----:B------:R-:W0:Y:S01]  /*0440*/  LDCU UR4, c[0x0][0x3a8] ;  /* 0x00007500ff0477ac */ /* 0x000e220008000800 */
[----:B------:R-:W1:Y:S01]  /*0450*/  LDC.64 R4, c[0x0][0x388] ;  /* 0x0000e200ff047b82 */ /* 0x000e620000000a00 */
[----:B------:R-:W-:Y:S01]  /*0460*/  ISETP.NE.AND P1, PT, R0, RZ, PT ;  /* 0x000000ff0000720c */ /* 0x000fe20003f25270 */
[----:B0-----:R-:W-:-:S06]  /*0470*/  UIADD3 UR4, UPT, UPT, UR4, -0x1, URZ ;  /* 0xffffffff04047890 */ /* 0x001fcc000fffe0ff */
[C---:B------:R-:W-:Y:S01]  /*0480*/  ISETP.NE.AND P0, PT, R0.reuse, UR4, PT ;  /* 0x0000000400007c0c */ /* 0x040fe2000bf05270 */
[----:B-1----:R-:W-:-:S05]  /*0490*/  IMAD.WIDE.U32 R4, R0, 0x8, R4 ;  /* 0x0000000800047825 */ /* 0x002fca00078e0004 */
[----:B------:R0:W-:Y:S07]  /*04a0*/  STG.E.64 desc[UR6][R4.64], R2 ;  /* 0x0000000204007986 */ /* 0x0001ee000c101b06 */
[----:B------:R-:W-:Y:S05]  /*04b0*/  @P0 EXIT P1 ;  /* 0x000000000000094d */ /* 0x000fea0000800000 */
[----:B0-----:R-:W0:Y:S02]  /*04c0*/  LDC.64 R4, c[0x0][0x380] ;  /* 0x0000e000ff047b82 */ /* 0x001e240000000a00 */
[----:B0-----:R-:W-:-:S05]  /*04d0*/  IMAD.WIDE.U32 R4, R0, 0x8, R4 ;  /* 0x0000000800047825 */ /* 0x001fca00078e0004 */
[----:B------:R-:W-:Y:S01]  /*04e0*/  STG.E.64 desc[UR6][R4.64], R2 ;  /* 0x0000000204007986 */ /* 0x000fe2000c101b06 */
[----:B------:R-:W-:Y:S05]  /*04f0*/  EXIT ;  /* 0x000000000000794d */ /* 0x000fea0003800000 */
        .weak           $__internal_0_$__cuda_sm20_div_rn_f64_full
        .type           $__internal_0_$__cuda_sm20_div_rn_f64_full,@function
        .size           $__internal_0_$__cuda_sm20_div_rn_f64_full,(.L_x_30 - $__internal_0_$__cuda_sm20_div_rn_f64_full)
$__internal_0_$__cuda_sm20_div_rn_f64_full:
[C---:B------:R-:W-:Y:S01]  /*0500*/  FSETP.GEU.AND P0, PT, |R5|.reuse, 1.469367938527859385e-39, PT ;  /* 0x001000000500780b */ /* 0x040fe20003f0e200 */
[----:B------:R-:W-:Y:S01]  /*0510*/  IMAD.MOV.U32 R16, RZ, RZ, 0x1 ;  /* 0x00000001ff107424 */ /* 0x000fe200078e00ff */
[----:B------:R-:W-:Y:S01]  /*0520*/  LOP3.LUT R2, R5, 0x800fffff, RZ, 0xc0, !PT ;  /* 0x800fffff05027812 */ /* 0x000fe200078ec0ff */
[----:B------:R-:W-:Y:S01]  /*0530*/  BSSY.RECONVERGENT B1, `(.L_x_24) ;  /* 0x0000055000017945 */ /* 0x000fe20003800200 */
[C---:B------:R-:W-:Y:S02]  /*0540*/  FSETP.GEU.AND P2, PT, |R7|.reuse, 1.469367938527859385e-39, PT ;  /* 0x001000000700780b */ /* 0x040fe40003f4e200 */
[----:B------:R-:W-:Y:S01]  /*0550*/  LOP3.LUT R3, R2, 0x3ff00000, RZ, 0xfc, !PT ;  /* 0x3ff0000002037812 */ /* 0x000fe200078efcff */
[----:B------:R-:W-:Y:S01]  /*0560*/  IMAD.MOV.U32 R2, RZ, RZ, R4 ;  /* 0x000000ffff027224 */ /* 0x000fe200078e0004 */
[----:B------:R-:W-:Y:S02]  /*0570*/  LOP3.LUT R11, R7, 0x7ff00000, RZ, 0xc0, !PT ;  /* 0x7ff00000070b7812 */ /* 0x000fe400078ec0ff */
[----:B------:R-:W-:-:S03]  /*0580*/  LOP3.LUT R14, R5, 0x7ff00000, RZ, 0xc0, !PT ;  /* 0x7ff00000050e7812 */ /* 0x000fc600078ec0ff */
[----:B------:R-:W-:Y:S01]  /*0590*/  @!P0 DMUL R2, R4, 8.98846567431157953865e+307 ;  /* 0x7fe0000004028828 */ /* 0x000fe20000000000 */
[----:B------:R-:W-:-:S03]  /*05a0*/  ISETP.GE.U32.AND P1, PT, R11, R14, PT ;  /* 0x0000000e0b00720c */ /* 0x000fc60003f26070 */
[----:B------:R-:W-:Y:S01]  /*05b0*/  @!P2 LOP3.LUT R12, R5, 0x7ff00000, RZ, 0xc0, !PT ;  /* 0x7ff00000050ca812 */ /* 0x000fe200078ec0ff */
[----:B------:R-:W-:Y:S01]  /*05c0*/  @!P2 IMAD.MOV.U32 R18, RZ, RZ, RZ ;  /* 0x000000ffff12a224 */ /* 0x000fe200078e00ff */
[----:B------:R-:W0:Y:S02]  /*05d0*/  MUFU.RCP64H R17, R3 ;  /* 0x0000000300117308 */ /* 0x000e240000001800 */
[----:B------:R-:W-:Y:S01]  /*05e0*/  @!P2 ISETP.GE.U32.AND P3, PT, R11, R12, PT ;  /* 0x0000000c0b00a20c */ /* 0x000fe20003f66070 */
[----:B------:R-:W-:-:S05]  /*05f0*/  IMAD.MOV.U32 R12, RZ, RZ, 0x1ca00000 ;  /* 0x1ca00000ff0c7424 */ /* 0x000fca00078e00ff */
[----:B------:R-:W-:-:S04]  /*0600*/  @!P2 SEL R13, R12, 0x63400000, !P3 ;  /* 0x634000000c0da807 */ /* 0x000fc80005800000 */
[----:B------:R-:W-:-:S04]  /*0610*/  @!P2 LOP3.LUT R13, R13, 0x80000000, R7, 0xf8, !PT ;  /* 0x800000000d0da812 */ /* 0x000fc800078ef807 */
[----:B------:R-:W-:Y:S01]  /*0620*/  @!P2 LOP3.LUT R19, R13, 0x100000, RZ, 0xfc, !PT ;  /* 0x001000000d13a812 */ /* 0x000fe200078efcff */
[----:B0-----:R-:W-:-:S08]  /*0630*/  DFMA R8, R16, -R2, 1 ;  /* 0x3ff000001008742b */ /* 0x001fd00000000802 */
[----:B------:R-:W-:-:S08]  /*0640*/  DFMA R8, R8, R8, R8 ;  /* 0x000000080808722b */ /* 0x000fd00000000008 */
[----:B------:R-:W-:Y:S01]  /*0650*/  DFMA R16, R16, R8, R16 ;  /* 0x000000081010722b */ /* 0x000fe20000000010 */
[----:B------:R-:W-:Y:S01]  /*0660*/  SEL R9, R12, 0x63400000, !P1 ;  /* 0x634000000c097807 */ /* 0x000fe20004800000 */
[----:B------:R-:W-:-:S03]  /*0670*/  IMAD.MOV.U32 R8, RZ, RZ, R6 ;  /* 0x000000ffff087224 */ /* 0x000fc600078e0006 */
[----:B------:R-:W-:-:S03]  /*0680*/  LOP3.LUT R9, R9, 0x800fffff, R7, 0xf8, !PT ;  /* 0x800fffff09097812 */ /* 0x000fc600078ef807 */
[----:B------:R-:W-:-:S03]  /*0690*/  DFMA R20, R16, -R2, 1 ;  /* 0x3ff000001014742b */ /* 0x000fc60000000802 */
[----:B------:R-:W-:-:S05]  /*06a0*/  @!P2 DFMA R8, R8, 2, -R18 ;  /* 0x400000000808a82b */ /* 0x000fca0000000812 */
[----:B------:R-:W-:Y:S01]  /*06b0*/  DFMA R16, R16, R20, R16 ;  /* 0x000000141010722b */ /* 0x000fe20000000010 */
[----:B------:R-:W-:Y:S02]  /*06c0*/  IMAD.MOV.U32 R21, RZ, RZ, R11 ;  /* 0x000000ffff157224 */ /* 0x000fe400078e000b */
[----:B------:R-:W-:Y:S01]  /*06d0*/  IMAD.MOV.U32 R20, RZ, RZ, R14 ;  /* 0x000000ffff147224 */ /* 0x000fe200078e000e */
[----:B------:R-:W-:Y:S02]  /*06e0*/  @!P0 LOP3.LUT R20, R3, 0x7ff00000, RZ, 0xc0, !PT ;  /* 0x7ff0000003148812 */ /* 0x000fe400078ec0ff */
[----:B------:R-:W-:Y:S02]  /*06f0*/  @!P2 LOP3.LUT R21, R9, 0x7ff00000, RZ, 0xc0, !PT ;  /* 0x7ff000000915a812 */ /* 0x000fe400078ec0ff */
[----:B------:R-:W-:Y:S01]  /*0700*/  DMUL R18, R16, R8 ;  /* 0x0000000810127228 */ /* 0x000fe20000000000 */
[----:B------:R-:W-:Y:S02]  /*0710*/  VIADD R22, R20, 0xffffffff ;  /* 0xffffffff14167836 */ /* 0x000fe40000000000 */
[----:B------:R-:W-:-:S05]  /*0720*/  VIADD R13, R21, 0xffffffff ;  /* 0xffffffff150d7836 */ /* 0x000fca0000000000 */
[----:B------:R-:W-:Y:S01]  /*0730*/  DFMA R14, R18, -R2, R8 ;  /* 0x80000002120e722b */ /* 0x000fe20000000008 */
[----:B------:R-:W-:-:S04]  /*0740*/  ISETP.GT.U32.AND P0, PT, R13, 0x7feffffe, PT ;  /* 0x7feffffe0d00780c */ /* 0x000fc80003f04070 */
[----:B------:R-:W-:-:S03]  /*0750*/  ISETP.GT.U32.OR P0, PT, R22, 0x7feffffe, P0 ;  /* 0x7feffffe1600780c */ /* 0x000fc60000704470 */
[----:B------:R-:W-:-:S10]  /*0760*/  DFMA R14, R16, R14, R18 ;  /* 0x0000000e100e722b */ /* 0x000fd40000000012 */
[----:B------:R-:W-:Y:S05]  /*0770*/  @P0 BRA `(.L_x_25) ;  /* 0x00000000006c0947 */ /* 0x000fea0003800000 */
[----:B------:R-:W-:-:S04]  /*0780*/  LOP3.LUT R16, R5, 0x7ff00000, RZ, 0xc0, !PT ;  /* 0x7ff0000005107812 */ /* 0x000fc800078ec0ff */
[CC--:B------:R-:W-:Y:S02]  /*0790*/  VIADDMNMX R6, R11.reuse, -R16.reuse, 0xb9600000, !PT ;  /* 0xb96000000b067446 */ /* 0x0c0fe40007800910 */
[----:B------:R-:W-:Y:S02]  /*07a0*/  ISETP.GE.U32.AND P0, PT, R11, R16, PT ;  /* 0x000000100b00720c */ /* 0x000fe40003f06070 */
[----:B------:R-:W-:Y:S02]  /*07b0*/  VIMNMX R6, PT, PT, R6, 0x46a00000, PT ;  /* 0x46a0000006067848 */ /* 0x000fe40003fe0100 */
[----:B------:R-:W-:-:S05]  /*07c0*/  SEL R11, R12, 0x63400000, !P0 ;  /* 0x634000000c0b7807 */ /* 0x000fca0004000000 */
[----:B------:R-:W-:Y:S02]  /*07d0*/  IMAD.IADD R11, R6, 0x1, -R11 ;  /* 0x00000001060b7824 */ /* 0x000fe400078e0a0b */
[----:B------:R-:W-:Y:S02]  /*07e0*/  IMAD.MOV.U32 R6, RZ, RZ, RZ ;  /* 0x000000ffff067224 */ /* 0x000fe400078e00ff */
[----:B------:R-:W-:-:S06]  /*07f0*/  VIADD R7, R11, 0x7fe00000 ;  /* 0x7fe000000b077836 */ /* 0x000fcc0000000000 */
[----:B------:R-:W-:-:S10]  /*0800*/  DMUL R12, R14, R6 ;  /* 0x000000060e0c7228 */ /* 0x000fd40000000000 */
[----:B------:R-:W-:-:S13]  /*0810*/  FSETP.GTU.AND P0, PT, |R13|, 1.469367938527859385e-39, PT ;  /* 0x001000000d00780b */ /* 0x000fda0003f0c200 */
[----:B------:R-:W-:Y:S05]  /*0820*/  @P0 BRA `(.L_x_26) ;  /* 0x0000000000940947 */ /* 0x000fea0003800000 */
[----:B------:R-:W-:Y:S01]  /*0830*/  DFMA R2, R14, -R2, R8 ;  /* 0x800000020e02722b */ /* 0x000fe20000000008 */
[----:B------:R-:W-:-:S09]  /*0840*/  IMAD.MOV.U32 R6, RZ, RZ, RZ ;  /* 0x000000ffff067224 */ /* 0x000fd200078e00ff */
[C---:B------:R-:W-:Y:S02]  /*0850*/  FSETP.NEU.AND P0, PT, R3.reuse, RZ, PT ;  /* 0x000000ff0300720b */ /* 0x040fe40003f0d000 */
[----:B------:R-:W-:-:S04]  /*0860*/  LOP3.LUT R5, R3, 0x80000000, R5, 0x48, !PT ;  /* 0x8000000003057812 */ /* 0x000fc800078e4805 */
[----:B------:R-:W-:-:S07]  /*0870*/  LOP3.LUT R7, R5, R7, RZ, 0xfc, !PT ;  /* 0x0000000705077212 */ /* 0x000fce00078efcff */
[----:B------:R-:W-:Y:S05]  /*0880*/  @!P0 BRA `(.L_x_26) ;  /* 0x00000000007c8947 */ /* 0x000fea0003800000 */
[----:B------:R-:W-:Y:S01]  /*0890*/  IMAD.MOV R3, RZ, RZ, -R11 ;  /* 0x000000ffff037224 */ /* 0x000fe200078e0a0b */
[----:B------:R-:W-:Y:S01]  /*08a0*/  DMUL.RP R6, R14, R6 ;  /* 0x000000060e067228 */ /* 0x000fe20000008000 */
[----:B------:R-:W-:-:S06]  /*08b0*/  IMAD.MOV.U32 R2, RZ, RZ, RZ ;  /* 0x000000ffff027224 */ /* 0x000fcc00078e00ff */
[----:B------:R-:W-:-:S03]  /*08c0*/  DFMA R2, R12, -R2, R14 ;  /* 0x800000020c02722b */ /* 0x000fc6000000000e */
[----:B------:R-:W-:-:S03]  /*08d0*/  LOP3.LUT R5, R7, R5, RZ, 0x3c, !PT ;  /* 0x0000000507057212 */ /* 0x000fc600078e3cff */
[----:B------:R-:W-:-:S04]  /*08e0*/  IADD3 R2, PT, PT, -R11, -0x43300000, RZ ;  /* 0xbcd000000b027810 */ /* 0x000fc80007ffe1ff */
[----:B------:R-:W-:-:S04]  /*08f0*/  FSETP.NEU.AND P0, PT, |R3|, R2, PT ;  /* 0x000000020300720b */ /* 0x000fc80003f0d200 */
[----:B------:R-:W-:Y:S02]  /*0900*/  FSEL R12, R6, R12, !P0 ;  /* 0x0000000c060c7208 */ /* 0x000fe40004000000 */
[----:B------:R-:W-:Y:S01]  /*0910*/  FSEL R13, R5, R13, !P0 ;  /* 0x0000000d050d7208 */ /* 0x000fe20004000000 */
[----:B------:R-:W-:Y:S06]  /*0920*/  BRA `(.L_x_26) ;  /* 0x0000000000547947 */ /* 0x000fec0003800000 */
.L_x_25:
[----:B------:R-:W-:-:S14]  /*0930*/  DSETP.NAN.AND P0, PT, R6, R6, PT ;  /* 0x000000060600722a */ /* 0x000fdc0003f08000 */
[----:B------:R-:W-:Y:S05]  /*0940*/  @P0 BRA `(.L_x_27) ;  /* 0x0000000000440947 */ /* 0x000fea0003800000 */
[----:B------:R-:W-:-:S14]  /*0950*/  DSETP.NAN.AND P0, PT, R4, R4, PT ;  /* 0x000000040400722a */ /* 0x000fdc0003f08000 */
[----:B------:R-:W-:Y:S05]  /*0960*/  @P0 BRA `(.L_x_28) ;  /* 0x0000000000300947 */ /* 0x000fea0003800000 */
[----:B------:R-:W-:Y:S01]  /*0970*/  ISETP.NE.AND P0, PT, R21, R20, PT ;  /* 0x000000141500720c */ /* 0x000fe20003f05270 */
[----:B------:R-:W-:Y:S02]  /*0980*/  IMAD.MOV.U32 R12, RZ, RZ, 0x0 ;  /* 0x00000000ff0c7424 */ /* 0x000fe400078e00ff */
[----:B------:R-:W-:-:S10]  /*0990*/  IMAD.MOV.U32 R13, RZ, RZ, -0x80000 ;  /* 0xfff80000ff0d7424 */ /* 0x000fd400078e00ff */
[----:B------:R-:W-:Y:S05]  /*09a0*/  @!P0 BRA `(.L_x_26) ;  /* 0x0000000000348947 */ /* 0x000fea0003800000 */
[----:B------:R-:W-:Y:S02]  /*09b0*/  ISETP.NE.AND P0, PT, R21, 0x7ff00000, PT ;  /* 0x7ff000001500780c */ /* 0x000fe40003f05270 */
[----:B------:R-:W-:Y:S02]  /*09c0*/  LOP3.LUT R13, R7, 0x80000000, R5, 0x48, !PT ;  /* 0x80000000070d7812 */ /* 0x000fe400078e4805 */
[----:B------:R-:W-:-:S13]  /*09d0*/  ISETP.EQ.OR P0, PT, R20, RZ, !P0 ;  /* 0x000000ff1400720c */ /* 0x000fda0004702670 */
[----:B------:R-:W-:Y:S01]  /*09e0*/  @P0 LOP3.LUT R2, R13, 0x7ff00000, RZ, 0xfc, !PT ;  /* 0x7ff000000d020812 */ /* 0x000fe200078efcff */
[----:B------:R-:W-:Y:S02]  /*09f0*/  @!P0 IMAD.MOV.U32 R12, RZ, RZ, RZ ;  /* 0x000000ffff0c8224 */ /* 0x000fe400078e00ff */
[----:B------:R-:W-:Y:S02]  /*0a00*/  @P0 IMAD.MOV.U32 R12, RZ, RZ, RZ ;  /* 0x000000ffff0c0224 */ /* 0x000fe400078e00ff */
[----:B------:R-:W-:Y:S01]  /*0a10*/  @P0 IMAD.MOV.U32 R13, RZ, RZ, R2 ;  /* 0x000000ffff0d0224 */ /* 0x000fe200078e0002 */
[----:B------:R-:W-:Y:S06]  /*0a20*/  BRA `(.L_x_26) ;  /* 0x0000000000147947 */ /* 0x000fec0003800000 */
.L_x_28:
[----:B------:R-:W-:Y:S01]  /*0a30*/  LOP3.LUT R13, R5, 0x80000, RZ, 0xfc, !PT ;  /* 0x00080000050d7812 */ /* 0x000fe200078efcff */
[----:B------:R-:W-:Y:S01]  /*0a40*/  IMAD.MOV.U32 R12, RZ, RZ, R4 ;  /* 0x000000ffff0c7224 */ /* 0x000fe200078e0004 */
[----:B------:R-:W-:Y:S06]  /*0a50*/  BRA `(.L_x_26) ;  /* 0x0000000000087947 */ /* 0x000fec0003800000 */
.L_x_27:
[----:B------:R-:W-:Y:S01]  /*0a60*/  LOP3.LUT R13, R7, 0x80000, RZ, 0xfc, !PT ;  /* 0x00080000070d7812 */ /* 0x000fe200078efcff */
[----:B------:R-:W-:-:S07]  /*0a70*/  IMAD.MOV.U32 R12, RZ, RZ, R6 ;  /* 0x000000ffff0c7224 */ /* 0x000fce00078e0006 */
.L_x_26:
[----:B------:R-:W-:Y:S05]  /*0a80*/  BSYNC.RECONVERGENT B1 ;  /* 0x0000000000017941 */ /* 0x000fea0003800200 */
.L_x_24:
[----:B------:R-:W-:Y:S02]  /*0a90*/  IMAD.MOV.U32 R11, RZ, RZ, 0x0 ;  /* 0x00000000ff0b7424 */ /* 0x000fe400078e00ff */
[----:B------:R-:W-:Y:S02]  /*0aa0*/  IMAD.MOV.U32 R2, RZ, RZ, R12 ;  /* 0x000000ffff027224 */ /* 0x000fe400078e000c */
[----:B------:R-:W-:Y:S01]  /*0ab0*/  IMAD.MOV.U32 R3, RZ, RZ, R13 ;  /* 0x000000ffff037224 */ /* 0x000fe200078e000d */
[----:B------:R-:W-:Y:S06]  /*0ac0*/  RET.REL.NODEC R10 `(_Z4initPdS_dddi) ;  /* 0xfffffff40a4c7950 */ /* 0x000fec0003c3ffff */
.L_x_29:
        /* <DEDUP_REMOVED lines=11> */
.L_x_30:


//--------------------- .nv.shared._Z3runPdS_dli  --------------------------
	.section	.nv.shared._Z3runPdS_dli,"aw",@nobits
	.sectionflags	@""
	.align	16
	.zero		1024


//--------------------- .nv.shared.reserved.0     --------------------------
	.section	.nv.shared.reserved.0,"aw",@nobits
	.weak		__nv_reservedSMEM_offset_0_alias
	.size		__nv_reservedSMEM_offset_0_alias, 0, 64
	.other		__nv_reservedSMEM_offset_0_alias,@"STO_CUDA_RESERVED_SHARED STV_DEFAULT"
__nv_reservedSMEM_offset_0_alias:
	.zero		0
	.zero		64


//--------------------- .nv.shared._Z4initPdS_dddi --------------------------
	.section	.nv.shared._Z4initPdS_dddi,"aw",@nobits
	.sectionflags	@""
	.align	16
	.zero		1024


//--------------------- .nv.constant0._Z3runPdS_dli --------------------------
	.section	.nv.constant0._Z3runPdS_dli,"a",@progbits
	.sectionflags	@""
	.align	4
.nv.constant0._Z3runPdS_dli:
	.zero		932


//--------------------- .nv.constant0._Z4initPdS_dddi --------------------------
	.section	.nv.constant0._Z4initPdS_dddi,"a",@progbits
	.sectionflags	@""
	.align	4
.nv.constant0._Z4initPdS_dddi:
	.zero		940


//--------------------- SYMBOLS --------------------------

	.type		.nv.reservedSmem.offset0,@object
	.size		.nv.reservedSmem.offset0,0x4
	.type		.nv.reservedSmem.cap,@object
	.size		.nv.reservedSmem.cap,0x4
